//
// Generated by NVIDIA NVVM Compiler
//
// Compiler Build ID: CL-36424714
// Cuda compilation tools, release 13.0, V13.0.88
// Based on NVVM 20.0.0
//

.version 9.0
.target sm_100
.address_size 64

	// .globl	_Z15sparseMatVecMulPiS_PfS0_S0_

.visible .entry _Z15sparseMatVecMulPiS_PfS0_S0_(
	.param .u64 .ptr .align 1 _Z15sparseMatVecMulPiS_PfS0_S0__param_0,
	.param .u64 .ptr .align 1 _Z15sparseMatVecMulPiS_PfS0_S0__param_1,
	.param .u64 .ptr .align 1 _Z15sparseMatVecMulPiS_PfS0_S0__param_2,
	.param .u64 .ptr .align 1 _Z15sparseMatVecMulPiS_PfS0_S0__param_3,
	.param .u64 .ptr .align 1 _Z15sparseMatVecMulPiS_PfS0_S0__param_4
)
{
	.reg .pred 	%p<11>;
	.reg .b32 	%r<64>;
	.reg .b32 	%f<112>;
	.reg .b64 	%rd<87>;

	ld.param.u64 	%rd6, [_Z15sparseMatVecMulPiS_PfS0_S0__param_0];
	ld.param.u64 	%rd8, [_Z15sparseMatVecMulPiS_PfS0_S0__param_1];
	ld.param.u64 	%rd9, [_Z15sparseMatVecMulPiS_PfS0_S0__param_2];
	ld.param.u64 	%rd10, [_Z15sparseMatVecMulPiS_PfS0_S0__param_3];
	ld.param.u64 	%rd7, [_Z15sparseMatVecMulPiS_PfS0_S0__param_4];
	cvta.to.global.u64 	%rd1, %rd10;
	cvta.to.global.u64 	%rd2, %rd9;
	cvta.to.global.u64 	%rd3, %rd8;
	mov.u32 	%r23, %ctaid.x;
	mov.u32 	%r24, %ntid.x;
	mov.u32 	%r25, %tid.x;
	mad.lo.s32 	%r1, %r23, %r24, %r25;
	setp.gt.s32 	%p1, %r1, 3;
	@%p1 bra 	$L__BB0_15;
	cvta.to.global.u64 	%rd11, %rd6;
	mul.wide.s32 	%rd12, %r1, 4;
	add.s64 	%rd13, %rd11, %rd12;
	ld.global.u32 	%r59, [%rd13];
	ld.global.u32 	%r3, [%rd13+4];
	setp.ge.s32 	%p2, %r59, %r3;
	mov.f32 	%f111, 0f00000000;
	@%p2 bra 	$L__BB0_14;
	sub.s32 	%r4, %r3, %r59;
	and.b32  	%r5, %r4, 15;
	sub.s32 	%r26, %r59, %r3;
	setp.gt.u32 	%p3, %r26, -16;
	mov.f32 	%f111, 0f00000000;
	@%p3 bra 	$L__BB0_5;
	and.b32  	%r27, %r4, -16;
	neg.s32 	%r57, %r27;
	add.s64 	%rd4, %rd3, 32;
	add.s64 	%rd5, %rd2, 32;
	mov.f32 	%f111, 0f00000000;
$L__BB0_4:
	.pragma "nounroll";
	mul.wide.s32 	%rd14, %r59, 4;
	add.s64 	%rd15, %rd4, %rd14;
	add.s64 	%rd16, %rd5, %rd14;
	ld.global.u32 	%r28, [%rd15+-32];
	ld.global.f32 	%f18, [%rd16+-32];
	mul.wide.s32 	%rd17, %r28, 4;
	add.s64 	%rd18, %rd1, %rd17;
	ld.global.f32 	%f19, [%rd18];
	fma.rn.f32 	%f20, %f18, %f19, %f111;
	ld.global.u32 	%r29, [%rd15+-28];
	ld.global.f32 	%f21, [%rd16+-28];
	mul.wide.s32 	%rd19, %r29, 4;
	add.s64 	%rd20, %rd1, %rd19;
	ld.global.f32 	%f22, [%rd20];
	fma.rn.f32 	%f23, %f21, %f22, %f20;
	ld.global.u32 	%r30, [%rd15+-24];
	ld.global.f32 	%f24, [%rd16+-24];
	mul.wide.s32 	%rd21, %r30, 4;
	add.s64 	%rd22, %rd1, %rd21;
	ld.global.f32 	%f25, [%rd22];
	fma.rn.f32 	%f26, %f24, %f25, %f23;
	ld.global.u32 	%r31, [%rd15+-20];
	ld.global.f32 	%f27, [%rd16+-20];
	mul.wide.s32 	%rd23, %r31, 4;
	add.s64 	%rd24, %rd1, %rd23;
	ld.global.f32 	%f28, [%rd24];
	fma.rn.f32 	%f29, %f27, %f28, %f26;
	ld.global.u32 	%r32, [%rd15+-16];
	ld.global.f32 	%f30, [%rd16+-16];
	mul.wide.s32 	%rd25, %r32, 4;
	add.s64 	%rd26, %rd1, %rd25;
	ld.global.f32 	%f31, [%rd26];
	fma.rn.f32 	%f32, %f30, %f31, %f29;
	ld.global.u32 	%r33, [%rd15+-12];
	ld.global.f32 	%f33, [%rd16+-12];
	mul.wide.s32 	%rd27, %r33, 4;
	add.s64 	%rd28, %rd1, %rd27;
	ld.global.f32 	%f34, [%rd28];
	fma.rn.f32 	%f35, %f33, %f34, %f32;
	ld.global.u32 	%r34, [%rd15+-8];
	ld.global.f32 	%f36, [%rd16+-8];
	mul.wide.s32 	%rd29, %r34, 4;
	add.s64 	%rd30, %rd1, %rd29;
	ld.global.f32 	%f37, [%rd30];
	fma.rn.f32 	%f38, %f36, %f37, %f35;
	ld.global.u32 	%r35, [%rd15+-4];
	ld.global.f32 	%f39, [%rd16+-4];
	mul.wide.s32 	%rd31, %r35, 4;
	add.s64 	%rd32, %rd1, %rd31;
	ld.global.f32 	%f40, [%rd32];
	fma.rn.f32 	%f41, %f39, %f40, %f38;
	ld.global.u32 	%r36, [%rd15];
	ld.global.f32 	%f42, [%rd16];
	mul.wide.s32 	%rd33, %r36, 4;
	add.s64 	%rd34, %rd1, %rd33;
	ld.global.f32 	%f43, [%rd34];
	fma.rn.f32 	%f44, %f42, %f43, %f41;
	ld.global.u32 	%r37, [%rd15+4];
	ld.global.f32 	%f45, [%rd16+4];
	mul.wide.s32 	%rd35, %r37, 4;
	add.s64 	%rd36, %rd1, %rd35;
	ld.global.f32 	%f46, [%rd36];
	fma.rn.f32 	%f47, %f45, %f46, %f44;
	ld.global.u32 	%r38, [%rd15+8];
	ld.global.f32 	%f48, [%rd16+8];
	mul.wide.s32 	%rd37, %r38, 4;
	add.s64 	%rd38, %rd1, %rd37;
	ld.global.f32 	%f49, [%rd38];
	fma.rn.f32 	%f50, %f48, %f49, %f47;
	ld.global.u32 	%r39, [%rd15+12];
	ld.global.f32 	%f51, [%rd16+12];
	mul.wide.s32 	%rd39, %r39, 4;
	add.s64 	%rd40, %rd1, %rd39;
	ld.global.f32 	%f52, [%rd40];
	fma.rn.f32 	%f53, %f51, %f52, %f50;
	ld.global.u32 	%r40, [%rd15+16];
	ld.global.f32 	%f54, [%rd16+16];
	mul.wide.s32 	%rd41, %r40, 4;
	add.s64 	%rd42, %rd1, %rd41;
	ld.global.f32 	%f55, [%rd42];
	fma.rn.f32 	%f56, %f54, %f55, %f53;
	ld.global.u32 	%r41, [%rd15+20];
	ld.global.f32 	%f57, [%rd16+20];
	mul.wide.s32 	%rd43, %r41, 4;
	add.s64 	%rd44, %rd1, %rd43;
	ld.global.f32 	%f58, [%rd44];
	fma.rn.f32 	%f59, %f57, %f58, %f56;
	ld.global.u32 	%r42, [%rd15+24];
	ld.global.f32 	%f60, [%rd16+24];
	mul.wide.s32 	%rd45, %r42, 4;
	add.s64 	%rd46, %rd1, %rd45;
	ld.global.f32 	%f61, [%rd46];
	fma.rn.f32 	%f62, %f60, %f61, %f59;
	ld.global.u32 	%r43, [%rd15+28];
	ld.global.f32 	%f63, [%rd16+28];
	mul.wide.s32 	%rd47, %r43, 4;
	add.s64 	%rd48, %rd1, %rd47;
	ld.global.f32 	%f64, [%rd48];
	fma.rn.f32 	%f111, %f63, %f64, %f62;
	add.s32 	%r59, %r59, 16;
	add.s32 	%r57, %r57, 16;
	setp.ne.s32 	%p4, %r57, 0;
	@%p4 bra 	$L__BB0_4;
$L__BB0_5:
	setp.eq.s32 	%p5, %r5, 0;
	@%p5 bra 	$L__BB0_14;
	and.b32  	%r12, %r4, 7;
	setp.lt.u32 	%p6, %r5, 8;
	@%p6 bra 	$L__BB0_8;
	mul.wide.s32 	%rd49, %r59, 4;
	add.s64 	%rd50, %rd3, %rd49;
	ld.global.u32 	%r44, [%rd50];
	add.s64 	%rd51, %rd2, %rd49;
	ld.global.f32 	%f66, [%rd51];
	mul.wide.s32 	%rd52, %r44, 4;
	add.s64 	%rd53, %rd1, %rd52;
	ld.global.f32 	%f67, [%rd53];
	fma.rn.f32 	%f68, %f66, %f67, %f111;
	ld.global.u32 	%r45, [%rd50+4];
	ld.global.f32 	%f69, [%rd51+4];
	mul.wide.s32 	%rd54, %r45, 4;
	add.s64 	%rd55, %rd1, %rd54;
	ld.global.f32 	%f70, [%rd55];
	fma.rn.f32 	%f71, %f69, %f70, %f68;
	ld.global.u32 	%r46, [%rd50+8];
	ld.global.f32 	%f72, [%rd51+8];
	mul.wide.s32 	%rd56, %r46, 4;
	add.s64 	%rd57, %rd1, %rd56;
	ld.global.f32 	%f73, [%rd57];
	fma.rn.f32 	%f74, %f72, %f73, %f71;
	ld.global.u32 	%r47, [%rd50+12];
	ld.global.f32 	%f75, [%rd51+12];
	mul.wide.s32 	%rd58, %r47, 4;
	add.s64 	%rd59, %rd1, %rd58;
	ld.global.f32 	%f76, [%rd59];
	fma.rn.f32 	%f77, %f75, %f76, %f74;
	ld.global.u32 	%r48, [%rd50+16];
	ld.global.f32 	%f78, [%rd51+16];
	mul.wide.s32 	%rd60, %r48, 4;
	add.s64 	%rd61, %rd1, %rd60;
	ld.global.f32 	%f79, [%rd61];
	fma.rn.f32 	%f80, %f78, %f79, %f77;
	ld.global.u32 	%r49, [%rd50+20];
	ld.global.f32 	%f81, [%rd51+20];
	mul.wide.s32 	%rd62, %r49, 4;
	add.s64 	%rd63, %rd1, %rd62;
	ld.global.f32 	%f82, [%rd63];
	fma.rn.f32 	%f83, %f81, %f82, %f80;
	ld.global.u32 	%r50, [%rd50+24];
	ld.global.f32 	%f84, [%rd51+24];
	mul.wide.s32 	%rd64, %r50, 4;
	add.s64 	%rd65, %rd1, %rd64;
	ld.global.f32 	%f85, [%rd65];
	fma.rn.f32 	%f86, %f84, %f85, %f83;
	ld.global.u32 	%r51, [%rd50+28];
	ld.global.f32 	%f87, [%rd51+28];
	mul.wide.s32 	%rd66, %r51, 4;
	add.s64 	%rd67, %rd1, %rd66;
	ld.global.f32 	%f88, [%rd67];
	fma.rn.f32 	%f111, %f87, %f88, %f86;
	add.s32 	%r59, %r59, 8;
$L__BB0_8:
	setp.eq.s32 	%p7, %r12, 0;
	@%p7 bra 	$L__BB0_14;
	and.b32  	%r15, %r4, 3;
	setp.lt.u32 	%p8, %r12, 4;
	@%p8 bra 	$L__BB0_11;
	mul.wide.s32 	%rd68, %r59, 4;
	add.s64 	%rd69, %rd3, %rd68;
	ld.global.u32 	%r52, [%rd69];
	add.s64 	%rd70, %rd2, %rd68;
	ld.global.f32 	%f90, [%rd70];
	mul.wide.s32 	%rd71, %r52, 4;
	add.s64 	%rd72, %rd1, %rd71;
	ld.global.f32 	%f91, [%rd72];
	fma.rn.f32 	%f92, %f90, %f91, %f111;
	ld.global.u32 	%r53, [%rd69+4];
	ld.global.f32 	%f93, [%rd70+4];
	mul.wide.s32 	%rd73, %r53, 4;
	add.s64 	%rd74, %rd1, %rd73;
	ld.global.f32 	%f94, [%rd74];
	fma.rn.f32 	%f95, %f93, %f94, %f92;
	ld.global.u32 	%r54, [%rd69+8];
	ld.global.f32 	%f96, [%rd70+8];
	mul.wide.s32 	%rd75, %r54, 4;
	add.s64 	%rd76, %rd1, %rd75;
	ld.global.f32 	%f97, [%rd76];
	fma.rn.f32 	%f98, %f96, %f97, %f95;
	ld.global.u32 	%r55, [%rd69+12];
	ld.global.f32 	%f99, [%rd70+12];
	mul.wide.s32 	%rd77, %r55, 4;
	add.s64 	%rd78, %rd1, %rd77;
	ld.global.f32 	%f100, [%rd78];
	fma.rn.f32 	%f111, %f99, %f100, %f98;
	add.s32 	%r59, %r59, 4;
$L__BB0_11:
	setp.eq.s32 	%p9, %r15, 0;
	@%p9 bra 	$L__BB0_14;
	neg.s32 	%r62, %r15;
$L__BB0_13:
	.pragma "nounroll";
	mul.wide.s32 	%rd79, %r59, 4;
	add.s64 	%rd80, %rd2, %rd79;
	add.s64 	%rd81, %rd3, %rd79;
	ld.global.u32 	%r56, [%rd81];
	ld.global.f32 	%f101, [%rd80];
	mul.wide.s32 	%rd82, %r56, 4;
	add.s64 	%rd83, %rd1, %rd82;
	ld.global.f32 	%f102, [%rd83];
	fma.rn.f32 	%f111, %f101, %f102, %f111;
	add.s32 	%r59, %r59, 1;
	add.s32 	%r62, %r62, 1;
	setp.ne.s32 	%p10, %r62, 0;
	@%p10 bra 	$L__BB0_13;
$L__BB0_14:
	cvta.to.global.u64 	%rd84, %rd7;
	add.s64 	%rd86, %rd84, %rd12;
	st.global.f32 	[%rd86], %f111;
$L__BB0_15:
	ret;

}


// ===== COMPILED SASS (sm_100) =====

	.target	sm_100

	.elftype	@"ET_EXEC"


//--------------------- .note.nv.tkinfo           --------------------------
	.section	.note.nv.tkinfo,"",@"SHT_NOTE"
	.sectionflags	@"SHF_NOTE_NV_TKINFO"
	.tkinfo
        /*0018*/ 	.word	0x00000002
        /*0030*/ 	.string	""
        /*0030*/ 	.string	"ptxas"
        /*0030*/ 	.string	"Cuda compilation tools, release 13.0, V13.0.88"
        /*0030*/ 	.string	"Build cuda_13.0.r13.0/compiler.36424714_0"
        /*0030*/ 	.string	"-arch sm_100 -m 64 "



//--------------------- .note.nv.cuinfo           --------------------------
	.section	.note.nv.cuinfo,"",@"SHT_NOTE"
	.sectionflags	@"SHF_NOTE_NV_CUINFO"
        /*0018*/ 	.short	0x0002
        /*001a*/ 	.short	0x0064
        /*001c*/ 	.short	0x0082
	.zero		2


//--------------------- .nv.info                  --------------------------
	.section	.nv.info,"",@"SHT_CUDA_INFO"
	.align	4


	//----- nvinfo : EIATTR_REGCOUNT
	.align		4
        /*0000*/ 	.byte	0x04, 0x2f
        /*0002*/ 	.short	(.L_1 - .L_0)
	.align		4
.L_0:
        /*0004*/ 	.word	index@(_Z15sparseMatVecMulPiS_PfS0_S0_)
        /*0008*/ 	.word	0x00000020


	//----- nvinfo : EIATTR_FRAME_SIZE
	.align		4
.L_1:
        /*000c*/ 	.byte	0x04, 0x11
        /*000e*/ 	.short	(.L_3 - .L_2)
	.align		4
.L_2:
        /*0010*/ 	.word	index@(_Z15sparseMatVecMulPiS_PfS0_S0_)
        /*0014*/ 	.word	0x00000000


	//----- nvinfo : EIATTR_MIN_STACK_SIZE
	.align		4
.L_3:
        /*0018*/ 	.byte	0x04, 0x12
        /*001a*/ 	.short	(.L_5 - .L_4)
	.align		4
.L_4:
        /*001c*/ 	.word	index@(_Z15sparseMatVecMulPiS_PfS0_S0_)
        /*0020*/ 	.word	0x00000000
.L_5:


//--------------------- .nv.compat                --------------------------
	.section	.nv.compat,"",@"SHT_CUDA_COMPAT_INFO"
	.align	4
        /*0000*/ 	.byte	0x02, 0x09, 0x00, 0x00, 0x02, 0x02, 0x01, 0x00, 0x02, 0x05, 0x05, 0x00, 0x03, 0x07, 0x01, 0x01
        /*0010*/ 	.byte	0x02, 0x03, 0x00, 0x00, 0x02, 0x06, 0x01, 0x00, 0x04, 0x0b, 0x08, 0x00, 0x09, 0x00, 0x00, 0x00
        /*0020*/ 	.byte	0x00, 0x00, 0x00, 0x00


//--------------------- .nv.info._Z15sparseMatVecMulPiS_PfS0_S0_ --------------------------
	.section	.nv.info._Z15sparseMatVecMulPiS_PfS0_S0_,"",@"SHT_CUDA_INFO"
	.sectionflags	@""
	.align	4


	//----- nvinfo : EIATTR_CUDA_API_VERSION
	.align		4
        /*0000*/ 	.byte	0x04, 0x37
        /*0002*/ 	.short	(.L_7 - .L_6)
.L_6:
        /*0004*/ 	.word	0x00000082


	//----- nvinfo : EIATTR_KPARAM_INFO
	.align		4
.L_7:
        /*0008*/ 	.byte	0x04, 0x17
        /*000a*/ 	.short	(.L_9 - .L_8)
.L_8:
        /*000c*/ 	.word	0x00000000
        /*0010*/ 	.short	0x0004
        /*0012*/ 	.short	0x0020
        /*0014*/ 	.byte	0x00, 0xf5, 0x21, 0x00


	//----- nvinfo : EIATTR_KPARAM_INFO
	.align		4
.L_9:
        /*0018*/ 	.byte	0x04, 0x17
        /*001a*/ 	.short	(.L_11 - .L_10)
.L_10:
        /*001c*/ 	.word	0x00000000
        /*0020*/ 	.short	0x0003
        /*0022*/ 	.short	0x0018
        /*0024*/ 	.byte	0x00, 0xf5, 0x21, 0x00


	//----- nvinfo : EIATTR_KPARAM_INFO
	.align		4
.L_11:
        /*0028*/ 	.byte	0x04, 0x17
        /*002a*/ 	.short	(.L_13 - .L_12)
.L_12:
        /*002c*/ 	.word	0x00000000
        /*0030*/ 	.short	0x0002
        /*0032*/ 	.short	0x0010
        /*0034*/ 	.byte	0x00, 0xf5, 0x21, 0x00


	//----- nvinfo : EIATTR_KPARAM_INFO
	.align		4
.L_13:
        /*0038*/ 	.byte	0x04, 0x17
        /*003a*/ 	.short	(.L_15 - .L_14)
.L_14:
        /*003c*/ 	.word	0x00000000
        /*0040*/ 	.short	0x0001
        /*0042*/ 	.short	0x0008
        /*0044*/ 	.byte	0x00, 0xf5, 0x21, 0x00


	//----- nvinfo : EIATTR_KPARAM_INFO
	.align		4
.L_15:
        /*0048*/ 	.byte	0x04, 0x17
        /*004a*/ 	.short	(.L_17 - .L_16)
.L_16:
        /*004c*/ 	.word	0x00000000
        /*0050*/ 	.short	0x0000
        /*0052*/ 	.short	0x0000
        /*0054*/ 	.byte	0x00, 0xf5, 0x21, 0x00


	//----- nvinfo : EIATTR_SPARSE_MMA_MASK
	.align		4
.L_17:
        /*0058*/ 	.byte	0x03, 0x50
        /*005a*/ 	.short	0x0000


	//----- nvinfo : EIATTR_MAXREG_COUNT
	.align		4
        /*005c*/ 	.byte	0x03, 0x1b
        /*005e*/ 	.short	0x00ff


	//----- nvinfo : EIATTR_MERCURY_ISA_VERSION
	.align		4
        /*0060*/ 	.byte	0x03, 0x5f
        /*0062*/ 	.short	0x0101


	//----- nvinfo : EIATTR_VRC_CTA_INIT_COUNT
	.align		4
        /*0064*/ 	.byte	0x02, 0x4a
	.zero		1
	.zero		1


	//----- nvinfo : EIATTR_EXIT_INSTR_OFFSETS
	.align		4
        /*0068*/ 	.byte	0x04, 0x1c
        /*006a*/ 	.short	(.L_19 - .L_18)


	//   ....[0]....
.L_18:
        /*006c*/ 	.word	0x00000060


	//   ....[1]....
        /*0070*/ 	.word	0x00000e40


	//----- nvinfo : EIATTR_CRS_STACK_SIZE
	.align		4
.L_19:
        /*0074*/ 	.byte	0x04, 0x1e
        /*0076*/ 	.short	(.L_21 - .L_20)
.L_20:
        /*0078*/ 	.word	0x00000000


	//----- nvinfo : EIATTR_CBANK_PARAM_SIZE
	.align		4
.L_21:
        /*007c*/ 	.byte	0x03, 0x19
        /*007e*/ 	.short	0x0028


	//----- nvinfo : EIATTR_PARAM_CBANK
	.align		4
        /*0080*/ 	.byte	0x04, 0x0a
        /*0082*/ 	.short	(.L_23 - .L_22)
	.align		4
.L_22:
        /*0084*/ 	.word	index@(.nv.constant0._Z15sparseMatVecMulPiS_PfS0_S0_)
        /*0088*/ 	.short	0x0380
        /*008a*/ 	.short	0x0028


	//----- nvinfo : EIATTR_SW_WAR
	.align		4
.L_23:
        /*008c*/ 	.byte	0x04, 0x36
        /*008e*/ 	.short	(.L_25 - .L_24)
.L_24:
        /*0090*/ 	.word	0x00000008
.L_25:


//--------------------- .nv.callgraph             --------------------------
	.section	.nv.callgraph,"",@"SHT_CUDA_CALLGRAPH"
	.align	4
	.sectionentsize	8
	.align		4
        /*0000*/ 	.word	0x00000000
	.align		4
        /*0004*/ 	.word	0xffffffff
	.align		4
        /*0008*/ 	.word	0x00000000
	.align		4
        /*000c*/ 	.word	0xfffffffe
	.align		4
        /*0010*/ 	.word	0x00000000
	.align		4
        /*0014*/ 	.word	0xfffffffd
	.align		4
        /*0018*/ 	.word	0x00000000
	.align		4
        /*001c*/ 	.word	0xfffffffc


//--------------------- .text._Z15sparseMatVecMulPiS_PfS0_S0_ --------------------------
	.section	.text._Z15sparseMatVecMulPiS_PfS0_S0_,"ax",@progbits
	.align	128
        .global         _Z15sparseMatVecMulPiS_PfS0_S0_
        .type           _Z15sparseMatVecMulPiS_PfS0_S0_,@function
        .size           _Z15sparseMatVecMulPiS_PfS0_S0_,(.L_x_11 - _Z15sparseMatVecMulPiS_PfS0_S0_)
        .other          _Z15sparseMatVecMulPiS_PfS0_S0_,@"STO_CUDA_ENTRY STV_DEFAULT"
_Z15sparseMatVecMulPiS_PfS0_S0_:
.text._Z15sparseMatVecMulPiS_PfS0_S0_:
[----:B------:R-:W-:Y:S01]  /*0000*/  LDC R1, c[0x0][0x37c] ;  /* 0x0000df00ff017b82 */ /* 0x000fe20000000800 */
[----:B------:R-:W0:Y:S07]  /*0010*/  S2R R3, SR_TID.X ;  /* 0x0000000000037919 */ /* 0x000e2e0000002100 */
[----:B------:R-:W0:Y:S08]  /*0020*/  S2UR UR4, SR_CTAID.X ;  /* 0x00000000000479c3 */ /* 0x000e300000002500 */
[----:B------:R-:W0:Y:S02]  /*0030*/  LDC R0, c[0x0][0x360] ;  /* 0x0000d800ff007b82 */ /* 0x000e240000000800 */
[----:B0-----:R-:W-:-:S05]  /*0040*/  IMAD R0, R0, UR4, R3 ;  /* 0x0000000400007c24 */ /* 0x001fca000f8e0203 */
[----:B------:R-:W-:-:S13]  /*0050*/  ISETP.GT.AND P0, PT, R0, 0x3, PT ;  /* 0x000000030000780c */ /* 0x000fda0003f04270 */
[----:B------:R-:W-:Y:S05]  /*0060*/  @P0 EXIT ;  /* 0x000000000000094d */ /* 0x000fea0003800000 */
[----:B------:R-:W0:Y:S01]  /*0070*/  LDC.64 R2, c[0x0][0x380] ;  /* 0x0000e000ff027b82 */ /* 0x000e220000000a00 */
[----:B------:R-:W1:Y:S01]  /*0080*/  LDCU.64 UR4, c[0x0][0x358] ;  /* 0x00006b00ff0477ac */ /* 0x000e620008000a00 */
[----:B0-----:R-:W-:-:S05]  /*0090*/  IMAD.WIDE R2, R0, 0x4, R2 ;  /* 0x0000000400027825 */ /* 0x001fca00078e0202 */
[----:B-1----:R-:W2:Y:S04]  /*00a0*/  LDG.E R4, desc[UR4][R2.64] ;  /* 0x0000000402047981 */ /* 0x002ea8000c1e1900 */
[----:B------:R-:W2:Y:S01]  /*00b0*/  LDG.E R8, desc[UR4][R2.64+0x4] ;  /* 0x0000040402087981 */ /* 0x000ea2000c1e1900 */
[----:B------:R-:W-:Y:S01]  /*00c0*/  BSSY.RECONVERGENT B0, `(.L_x_0) ;  /* 0x00000d4000007945 */ /* 0x000fe20003800200 */
[----:B------:R-:W-:Y:S01]  /*00d0*/  HFMA2 R6, -RZ, RZ, 0, 0 ;  /* 0x00000000ff067431 */ /* 0x000fe200000001ff */
[----:B--2---:R-:W-:-:S13]  /*00e0*/  ISETP.GE.AND P0, PT, R4, R8, PT ;  /* 0x000000080400720c */ /* 0x004fda0003f06270 */
[----:B------:R-:W-:Y:S05]  /*00f0*/  @P0 BRA `(.L_x_1) ;  /* 0x0000000c00400947 */ /* 0x000fea0003800000 */
[----:B------:R-:W-:Y:S01]  /*0100*/  MOV R3, R4 ;  /* 0x0000000400037202 */ /* 0x000fe20000000f00 */
[----:B------:R-:W-:Y:S01]  /*0110*/  BSSY.RECONVERGENT B1, `(.L_x_2) ;  /* 0x0000068000017945 */ /* 0x000fe20003800200 */
[----:B------:R-:W-:Y:S02]  /*0120*/  MOV R6, RZ ;  /* 0x000000ff00067202 */ /* 0x000fe40000000f00 */
[CC--:B------:R-:W-:Y:S02]  /*0130*/  IADD3 R4, PT, PT, R8.reuse, -R3.reuse, RZ ;  /* 0x8000000308047210 */ /* 0x0c0fe40007ffe0ff */
[----:B------:R-:W-:Y:S02]  /*0140*/  IADD3 R8, PT, PT, -R8, R3, RZ ;  /* 0x0000000308087210 */ /* 0x000fe40007ffe1ff */
[----:B------:R-:W-:Y:S02]  /*0150*/  LOP3.LUT R5, R4, 0xf, RZ, 0xc0, !PT ;  /* 0x0000000f04057812 */ /* 0x000fe400078ec0ff */
[----:B------:R-:W-:-:S02]  /*0160*/  ISETP.GT.U32.AND P1, PT, R8, -0x10, PT ;  /* 0xfffffff00800780c */ /* 0x000fc40003f24070 */
[----:B------:R-:W-:-:S11]  /*0170*/  ISETP.NE.AND P0, PT, R5, RZ, PT ;  /* 0x000000ff0500720c */ /* 0x000fd60003f05270 */
[----:B------:R-:W-:Y:S05]  /*0180*/  @P1 BRA `(.L_x_3) ;  /* 0x0000000400801947 */ /* 0x000fea0003800000 */
[----:B------:R-:W0:Y:S01]  /*0190*/  LDC.64 R12, c[0x0][0x388] ;  /* 0x0000e200ff0c7b82 */ /* 0x000e220000000a00 */
[----:B------:R-:W-:Y:S02]  /*01a0*/  LOP3.LUT R2, R4, 0xfffffff0, RZ, 0xc0, !PT ;  /* 0xfffffff004027812 */ /* 0x000fe400078ec0ff */
[----:B------:R-:W-:Y:S02]  /*01b0*/  MOV R6, RZ ;  /* 0x000000ff00067202 */ /* 0x000fe40000000f00 */
[----:B------:R-:W-:-:S03]  /*01c0*/  IADD3 R2, PT, PT, -R2, RZ, RZ ;  /* 0x000000ff02027210 */ /* 0x000fc60007ffe1ff */
[----:B------:R-:W1:Y:S01]  /*01d0*/  LDC.64 R14, c[0x0][0x390] ;  /* 0x0000e400ff0e7b82 */ /* 0x000e620000000a00 */
[----:B0-----:R-:W-:-:S04]  /*01e0*/  IADD3 R12, P1, PT, R12, 0x20, RZ ;  /* 0x000000200c0c7810 */ /* 0x001fc80007f3e0ff */
[----:B------:R-:W-:Y:S02]  /*01f0*/  IADD3.X R13, PT, PT, RZ, R13, RZ, P1, !PT ;  /* 0x0000000dff0d7210 */ /* 0x000fe40000ffe4ff */
[----:B-1----:R-:W-:-:S04]  /*0200*/  IADD3 R14, P2, PT, R14, 0x20, RZ ;  /* 0x000000200e0e7810 */ /* 0x002fc80007f5e0ff */
[----:B------:R-:W-:-:S09]  /*0210*/  IADD3.X R15, PT, PT, RZ, R15, RZ, P2, !PT ;  /* 0x0000000fff0f7210 */ /* 0x000fd200017fe4ff */
.L_x_4:
[C---:B------:R-:W-:Y:S01]  /*0220*/  IMAD.WIDE R20, R3.reuse, 0x4, R12 ;  /* 0x0000000403147825 */ /* 0x040fe200078e020c */
[----:B------:R-:W0:Y:S04]  /*0230*/  LDC.64 R16, c[0x0][0x398] ;  /* 0x0000e600ff107b82 */ /* 0x000e280000000a00 */
[----:B------:R-:W0:Y:S04]  /*0240*/  LDG.E R11, desc[UR4][R20.64+-0x20] ;  /* 0xffffe004140b7981 */ /* 0x000e28000c1e1900 */
[----:B------:R-:W2:Y:S04]  /*0250*/  LDG.E R23, desc[UR4][R20.64+-0x1c] ;  /* 0xffffe40414177981 */ /* 0x000ea8000c1e1900 */
[----:B------:R-:W3:Y:S01]  /*0260*/  LDG.E R9, desc[UR4][R20.64+-0x18] ;  /* 0xffffe80414097981 */ /* 0x000ee2000c1e1900 */
[----:B------:R-:W-:-:S03]  /*0270*/  IMAD.WIDE R26, R3, 0x4, R14 ;  /* 0x00000004031a7825 */ /* 0x000fc600078e020e */
[----:B------:R-:W4:Y:S04]  /*0280*/  LDG.E R25, desc[UR4][R20.64+-0x14] ;  /* 0xffffec0414197981 */ /* 0x000f28000c1e1900 */
[----:B------:R-:W5:Y:S04]  /*0290*/  LDG.E R19, desc[UR4][R26.64+-0x20] ;  /* 0xffffe0041a137981 */ /* 0x000f68000c1e1900 */
[----:B------:R-:W5:Y:S04]  /*02a0*/  LDG.E R18, desc[UR4][R26.64+-0x1c] ;  /* 0xffffe4041a127981 */ /* 0x000f68000c1e1900 */
[----:B------:R-:W5:Y:S01]  /*02b0*/  LDG.E R29, desc[UR4][R20.64+-0x10] ;  /* 0xfffff004141d7981 */ /* 0x000f62000c1e1900 */
[----:B0-----:R-:W-:-:S06]  /*02c0*/  IMAD.WIDE R10, R11, 0x4, R16 ;  /* 0x000000040b0a7825 */ /* 0x001fcc00078e0210 */
[----:B------:R-:W5:Y:S01]  /*02d0*/  LDG.E R10, desc[UR4][R10.64] ;  /* 0x000000040a0a7981 */ /* 0x000f62000c1e1900 */
[----:B--2---:R-:W-:-:S05]  /*02e0*/  IMAD.WIDE R22, R23, 0x4, R16 ;  /* 0x0000000417167825 */ /* 0x004fca00078e0210 */
[----:B------:R-:W2:Y:S01]  /*02f0*/  LDG.E R7, desc[UR4][R22.64] ;  /* 0x0000000416077981 */ /* 0x000ea2000c1e1900 */
[----:B---3--:R-:W-:-:S03]  /*0300*/  IMAD.WIDE R8, R9, 0x4, R16 ;  /* 0x0000000409087825 */ /* 0x008fc600078e0210 */
[----:B------:R-:W3:Y:S01]  /*0310*/  LDG.E R11, desc[UR4][R26.64+-0x18] ;  /* 0xffffe8041a0b7981 */ /* 0x000ee2000c1e1900 */
[----:B----4-:R-:W-:-:S03]  /*0320*/  IMAD.WIDE R24, R25, 0x4, R16 ;  /* 0x0000000419187825 */ /* 0x010fc600078e0210 */
[----:B------:R-:W3:Y:S04]  /*0330*/  LDG.E R8, desc[UR4][R8.64] ;  /* 0x0000000408087981 */ /* 0x000ee8000c1e1900 */
[----:B------:R-:W4:Y:S04]  /*0340*/  LDG.E R23, desc[UR4][R20.64+-0xc] ;  /* 0xfffff40414177981 */ /* 0x000f28000c1e1900 */
[----:B------:R-:W4:Y:S01]  /*0350*/  LDG.E R9, desc[UR4][R20.64+-0x8] ;  /* 0xfffff80414097981 */ /* 0x000f22000c1e1900 */
[----:B-----5:R-:W-:-:S03]  /*0360*/  FFMA R28, R19, R10, R6 ;  /* 0x0000000a131c7223 */ /* 0x020fc60000000006 */
[----:B------:R-:W5:Y:S04]  /*0370*/  LDG.E R6, desc[UR4][R24.64] ;  /* 0x0000000418067981 */ /* 0x000f68000c1e1900 */
[----:B------:R-:W5:Y:S01]  /*0380*/  LDG.E R19, desc[UR4][R26.64+-0x14] ;  /* 0xffffec041a137981 */ /* 0x000f62000c1e1900 */
[----:B--2---:R-:W-:Y:S01]  /*0390*/  FFMA R22, R18, R7, R28 ;  /* 0x0000000712167223 */ /* 0x004fe2000000001c */
[----:B------:R-:W-:Y:S02]  /*03a0*/  IMAD.WIDE R28, R29, 0x4, R16 ;  /* 0x000000041d1c7825 */ /* 0x000fe400078e0210 */
[----:B------:R-:W2:Y:S04]  /*03b0*/  LDG.E R10, desc[UR4][R20.64+-0x4] ;  /* 0xfffffc04140a7981 */ /* 0x000ea8000c1e1900 */
[----:B------:R-:W2:Y:S04]  /*03c0*/  LDG.E R29, desc[UR4][R28.64] ;  /* 0x000000041c1d7981 */ /* 0x000ea8000c1e1900 */
[----:B------:R-:W2:Y:S04]  /*03d0*/  LDG.E R18, desc[UR4][R26.64+-0x10] ;  /* 0xfffff0041a127981 */ /* 0x000ea8000c1e1900 */
[----:B------:R-:W2:Y:S01]  /*03e0*/  LDG.E R7, desc[UR4][R20.64] ;  /* 0x0000000414077981 */ /* 0x000ea2000c1e1900 */
[----:B---3--:R-:W-:Y:S01]  /*03f0*/  FFMA R8, R11, R8, R22 ;  /* 0x000000080b087223 */ /* 0x008fe20000000016 */
[----:B----4-:R-:W-:-:S02]  /*0400*/  IMAD.WIDE R22, R23, 0x4, R16 ;  /* 0x0000000417167825 */ /* 0x010fc400078e0210 */
[----:B------:R-:W3:Y:S04]  /*0410*/  LDG.E R11, desc[UR4][R20.64+0x4] ;  /* 0x00000404140b7981 */ /* 0x000ee8000c1e1900 */
[----:B------:R-:W4:Y:S04]  /*0420*/  LDG.E R23, desc[UR4][R22.64] ;  /* 0x0000000416177981 */ /* 0x000f28000c1e1900 */
[----:B------:R-:W4:Y:S04]  /*0430*/  LDG.E R25, desc[UR4][R26.64+-0xc] ;  /* 0xfffff4041a197981 */ /* 0x000f28000c1e1900 */
[----:B------:R-:W4:Y:S04]  /*0440*/  LDG.E R28, desc[UR4][R26.64+-0x8] ;  /* 0xfffff8041a1c7981 */ /* 0x000f28000c1e1900 */
[----:B------:R-:W4:Y:S04]  /*0450*/  LDG.E R22, desc[UR4][R20.64+0x8] ;  /* 0x0000080414167981 */ /* 0x000f28000c1e1900 */
[----:B------:R-:W4:Y:S01]  /*0460*/  LDG.E R24, desc[UR4][R26.64+0x4] ;  /* 0x000004041a187981 */ /* 0x000f22000c1e1900 */
[----:B-----5:R-:W-:Y:S01]  /*0470*/  FFMA R6, R19, R6, R8 ;  /* 0x0000000613067223 */ /* 0x020fe20000000008 */
[----:B------:R-:W-:-:S05]  /*0480*/  IMAD.WIDE R8, R9, 0x4, R16 ;  /* 0x0000000409087825 */ /* 0x000fca00078e0210 */
[----:B------:R0:W5:Y:S01]  /*0490*/  LDG.E R19, desc[UR4][R8.64] ;  /* 0x0000000408137981 */ /* 0x000162000c1e1900 */
[----:B--2---:R-:W-:-:S03]  /*04a0*/  FFMA R18, R18, R29, R6 ;  /* 0x0000001d12127223 */ /* 0x004fc60000000006 */
[----:B------:R-:W2:Y:S01]  /*04b0*/  LDG.E R29, desc[UR4][R20.64+0x1c] ;  /* 0x00001c04141d7981 */ /* 0x000ea2000c1e1900 */
[----:B0-----:R-:W-:-:S04]  /*04c0*/  IMAD.WIDE R8, R10, 0x4, R16 ;  /* 0x000000040a087825 */ /* 0x001fc800078e0210 */
[--C-:B------:R-:W-:Y:S02]  /*04d0*/  IMAD.WIDE R6, R7, 0x4, R16.reuse ;  /* 0x0000000407067825 */ /* 0x100fe400078e0210 */
[----:B------:R-:W2:Y:S02]  /*04e0*/  LDG.E R8, desc[UR4][R8.64] ;  /* 0x0000000408087981 */ /* 0x000ea4000c1e1900 */
[----:B---3--:R-:W-:Y:S02]  /*04f0*/  IMAD.WIDE R10, R11, 0x4, R16 ;  /* 0x000000040b0a7825 */ /* 0x008fe400078e0210 */
[----:B------:R-:W3:Y:S02]  /*0500*/  LDG.E R6, desc[UR4][R6.64] ;  /* 0x0000000406067981 */ /* 0x000ee4000c1e1900 */
[----:B----4-:R-:W-:Y:S02]  /*0510*/  FFMA R23, R25, R23, R18 ;  /* 0x0000001719177223 */ /* 0x010fe40000000012 */
[----:B------:R-:W4:Y:S04]  /*0520*/  LDG.E R10, desc[UR4][R10.64] ;  /* 0x000000040a0a7981 */ /* 0x000f28000c1e1900 */
[----:B------:R-:W2:Y:S04]  /*0530*/  LDG.E R9, desc[UR4][R26.64+-0x4] ;  /* 0xfffffc041a097981 */ /* 0x000ea8000c1e1900 */
[----:B------:R-:W3:Y:S04]  /*0540*/  LDG.E R7, desc[UR4][R26.64] ;  /* 0x000000041a077981 */ /* 0x000ee8000c1e1900 */
[----:B------:R-:W4:Y:S04]  /*0550*/  LDG.E R18, desc[UR4][R20.64+0xc] ;  /* 0x00000c0414127981 */ /* 0x000f28000c1e1900 */
[----:B------:R-:W4:Y:S04]  /*0560*/  LDG.E R25, desc[UR4][R20.64+0x14] ;  /* 0x0000140414197981 */ /* 0x000f28000c1e1900 */
[----:B------:R-:W4:Y:S01]  /*0570*/  LDG.E R11, desc[UR4][R26.64+0x18] ;  /* 0x000018041a0b7981 */ /* 0x000f22000c1e1900 */
[----:B-----5:R-:W-:-:S03]  /*0580*/  FFMA R28, R28, R19, R23 ;  /* 0x000000131c1c7223 */ /* 0x020fc60000000017 */
[----:B------:R-:W5:Y:S04]  /*0590*/  LDG.E R23, desc[UR4][R20.64+0x10] ;  /* 0x0000100414177981 */ /* 0x000f68000c1e1900 */
[----:B------:R0:W5:Y:S02]  /*05a0*/  LDG.E R19, desc[UR4][R20.64+0x18] ;  /* 0x0000180414137981 */ /* 0x000164000c1e1900 */
[----:B0-----:R-:W-:-:S04]  /*05b0*/  IMAD.WIDE R20, R22, 0x4, R16 ;  /* 0x0000000416147825 */ /* 0x001fc800078e0210 */
[----:B--2---:R-:W-:Y:S02]  /*05c0*/  FFMA R8, R9, R8, R28 ;  /* 0x0000000809087223 */ /* 0x004fe4000000001c */
[----:B------:R-:W2:Y:S02]  /*05d0*/  LDG.E R9, desc[UR4][R26.64+0x10] ;  /* 0x000010041a097981 */ /* 0x000ea4000c1e1900 */
[----:B---3--:R-:W-:Y:S02]  /*05e0*/  FFMA R7, R7, R6, R8 ;  /* 0x0000000607077223 */ /* 0x008fe40000000008 */
[----:B------:R-:W3:Y:S02]  /*05f0*/  LDG.E R8, desc[UR4][R26.64+0xc] ;  /* 0x00000c041a087981 */ /* 0x000ee4000c1e1900 */
[----:B----4-:R-:W-:Y:S02]  /*0600*/  FFMA R6, R24, R10, R7 ;  /* 0x0000000a18067223 */ /* 0x010fe40000000007 */
[----:B------:R-:W4:Y:S04]  /*0610*/  LDG.E R7, desc[UR4][R26.64+0x8] ;  /* 0x000008041a077981 */ /* 0x000f28000c1e1900 */
[----:B------:R-:W2:Y:S04]  /*0620*/  LDG.E R10, desc[UR4][R26.64+0x14] ;  /* 0x000014041a0a7981 */ /* 0x000ea8000c1e1900 */
[----:B------:R-:W2:Y:S01]  /*0630*/  LDG.E R26, desc[UR4][R26.64+0x1c] ;  /* 0x00001c041a1a7981 */ /* 0x000ea2000c1e1900 */
[----:B------:R-:W-:-:S06]  /*0640*/  IMAD.WIDE R24, R25, 0x4, R16 ;  /* 0x0000000419187825 */ /* 0x000fcc00078e0210 */
[----:B------:R-:W2:Y:S04]  /*0650*/  LDG.E R25, desc[UR4][R24.64] ;  /* 0x0000000418197981 */ /* 0x000ea8000c1e1900 */
[----:B------:R0:W4:Y:S02]  /*0660*/  LDG.E R27, desc[UR4][R20.64] ;  /* 0x00000004141b7981 */ /* 0x000124000c1e1900 */
[----:B0-----:R-:W-:-:S06]  /*0670*/  IMAD.WIDE R20, R18, 0x4, R16 ;  /* 0x0000000412147825 */ /* 0x001fcc00078e0210 */
[----:B------:R-:W3:Y:S01]  /*0680*/  LDG.E R21, desc[UR4][R20.64] ;  /* 0x0000000414157981 */ /* 0x000ee2000c1e1900 */
[----:B-----5:R-:W-:-:S04]  /*0690*/  IMAD.WIDE R22, R23, 0x4, R16 ;  /* 0x0000000417167825 */ /* 0x020fc800078e0210 */
[--C-:B------:R-:W-:Y:S02]  /*06a0*/  IMAD.WIDE R18, R19, 0x4, R16.reuse ;  /* 0x0000000413127825 */ /* 0x100fe400078e0210 */
[----:B------:R-:W2:Y:S02]  /*06b0*/  LDG.E R22, desc[UR4][R22.64] ;  /* 0x0000000416167981 */ /* 0x000ea4000c1e1900 */
[----:B------:R-:W-:Y:S02]  /*06c0*/  IMAD.WIDE R16, R29, 0x4, R16 ;  /* 0x000000041d107825 */ /* 0x000fe400078e0210 */
[----:B------:R-:W5:Y:S04]  /*06d0*/  LDG.E R18, desc[UR4][R18.64] ;  /* 0x0000000412127981 */ /* 0x000f68000c1e1900 */
[----:B------:R-:W5:Y:S01]  /*06e0*/  LDG.E R16, desc[UR4][R16.64] ;  /* 0x0000000410107981 */ /* 0x000f62000c1e1900 */
[----:B------:R-:W-:-:S04]  /*06f0*/  IADD3 R2, PT, PT, R2, 0x10, RZ ;  /* 0x0000001002027810 */ /* 0x000fc80007ffe0ff */
[----:B------:R-:W-:Y:S02]  /*0700*/  ISETP.NE.AND P1, PT, R2, RZ, PT ;  /* 0x000000ff0200720c */ /* 0x000fe40003f25270 */
[----:B------:R-:W-:Y:S01]  /*0710*/  IADD3 R3, PT, PT, R3, 0x10, RZ ;  /* 0x0000001003037810 */ /* 0x000fe20007ffe0ff */
[----:B----4-:R-:W-:-:S04]  /*0720*/  FFMA R7, R7, R27, R6 ;  /* 0x0000001b07077223 */ /* 0x010fc80000000006 */
[----:B---3--:R-:W-:-:S04]  /*0730*/  FFMA R8, R8, R21, R7 ;  /* 0x0000001508087223 */ /* 0x008fc80000000007 */
[----:B--2---:R-:W-:-:S04]  /*0740*/  FFMA R9, R9, R22, R8 ;  /* 0x0000001609097223 */ /* 0x004fc80000000008 */
[----:B------:R-:W-:-:S04]  /*0750*/  FFMA R10, R10, R25, R9 ;  /* 0x000000190a0a7223 */ /* 0x000fc80000000009 */
[----:B-----5:R-:W-:-:S04]  /*0760*/  FFMA R11, R11, R18, R10 ;  /* 0x000000120b0b7223 */ /* 0x020fc8000000000a */
[----:B------:R-:W-:Y:S01]  /*0770*/  FFMA R6, R26, R16, R11 ;  /* 0x000000101a067223 */ /* 0x000fe2000000000b */
[----:B------:R-:W-:Y:S06]  /*0780*/  @P1 BRA `(.L_x_4) ;  /* 0xfffffff800a41947 */ /* 0x000fec000383ffff */
.L_x_3:
[----:B------:R-:W-:Y:S05]  /*0790*/  BSYNC.RECONVERGENT B1 ;  /* 0x0000000000017941 */ /* 0x000fea0003800200 */
.L_x_2:
[----:B------:R-:W-:Y:S05]  /*07a0*/  @!P0 BRA `(.L_x_1) ;  /* 0x0000000400948947 */ /* 0x000fea0003800000 */
[----:B------:R-:W-:Y:S01]  /*07b0*/  ISETP.GE.U32.AND P0, PT, R5, 0x8, PT ;  /* 0x000000080500780c */ /* 0x000fe20003f06070 */
[----:B------:R-:W-:Y:S01]  /*07c0*/  BSSY.RECONVERGENT B1, `(.L_x_5) ;  /* 0x0000032000017945 */ /* 0x000fe20003800200 */
[----:B------:R-:W-:-:S04]  /*07d0*/  LOP3.LUT R24, R4, 0x7, RZ, 0xc0, !PT ;  /* 0x0000000704187812 */ /* 0x000fc800078ec0ff */
[----:B------:R-:W-:-:S07]  /*07e0*/  ISETP.NE.AND P1, PT, R24, RZ, PT ;  /* 0x000000ff1800720c */ /* 0x000fce0003f25270 */
[----:B------:R-:W-:Y:S06]  /*07f0*/  @!P0 BRA `(.L_x_6) ;  /* 0x0000000000b88947 */ /* 0x000fec0003800000 */
[----:B------:R-:W0:Y:S08]  /*0800*/  LDC.64 R20, c[0x0][0x388] ;  /* 0x0000e200ff147b82 */ /* 0x000e300000000a00 */
[----:B------:R-:W1:Y:S08]  /*0810*/  LDC.64 R10, c[0x0][0x398] ;  /* 0x0000e600ff0a7b82 */ /* 0x000e700000000a00 */
[----:B------:R-:W2:Y:S01]  /*0820*/  LDC.64 R8, c[0x0][0x390] ;  /* 0x0000e400ff087b82 */ /* 0x000ea20000000a00 */
[----:B0-----:R-:W-:-:S05]  /*0830*/  IMAD.WIDE R20, R3, 0x4, R20 ;  /* 0x0000000403147825 */ /* 0x001fca00078e0214 */
[----:B------:R-:W1:Y:S04]  /*0840*/  LDG.E R29, desc[UR4][R20.64] ;  /* 0x00000004141d7981 */ /* 0x000e68000c1e1900 */
[----:B------:R-:W3:Y:S04]  /*0850*/  LDG.E R27, desc[UR4][R20.64+0x4] ;  /* 0x00000404141b7981 */ /* 0x000ee8000c1e1900 */
[----:B------:R-:W4:Y:S04]  /*0860*/  LDG.E R25, desc[UR4][R20.64+0x8] ;  /* 0x0000080414197981 */ /* 0x000f28000c1e1900 */
[----:B------:R-:W5:Y:S04]  /*0870*/  LDG.E R13, desc[UR4][R20.64+0xc] ;  /* 0x00000c04140d7981 */ /* 0x000f68000c1e1900 */
[----:B------:R-:W5:Y:S04]  /*0880*/  LDG.E R15, desc[UR4][R20.64+0x10] ;  /* 0x00001004140f7981 */ /* 0x000f68000c1e1900 */
[----:B------:R-:W5:Y:S04]  /*0890*/  LDG.E R17, desc[UR4][R20.64+0x14] ;  /* 0x0000140414117981 */ /* 0x000f68000c1e1900 */
[----:B------:R-:W5:Y:S04]  /*08a0*/  LDG.E R19, desc[UR4][R20.64+0x18] ;  /* 0x0000180414137981 */ /* 0x000f68000c1e1900 */
[----:B------:R4:W5:Y:S01]  /*08b0*/  LDG.E R23, desc[UR4][R20.64+0x1c] ;  /* 0x00001c0414177981 */ /* 0x000962000c1e1900 */
[----:B--2---:R-:W-:-:S05]  /*08c0*/  IMAD.WIDE R8, R3, 0x4, R8 ;  /* 0x0000000403087825 */ /* 0x004fca00078e0208 */
[----:B------:R-:W2:Y:S04]  /*08d0*/  LDG.E R7, desc[UR4][R8.64] ;  /* 0x0000000408077981 */ /* 0x000ea8000c1e1900 */
[----:B------:R-:W2:Y:S01]  /*08e0*/  LDG.E R22, desc[UR4][R8.64+0x8] ;  /* 0x0000080408167981 */ /* 0x000ea2000c1e1900 */
[----:B-1----:R-:W-:-:S04]  /*08f0*/  IMAD.WIDE R28, R29, 0x4, R10 ;  /* 0x000000041d1c7825 */ /* 0x002fc800078e020a */
[--C-:B---3--:R-:W-:Y:S01]  /*0900*/  IMAD.WIDE R26, R27, 0x4, R10.reuse ;  /* 0x000000041b1a7825 */ /* 0x108fe200078e020a */
[----:B------:R-:W2:Y:S03]  /*0910*/  LDG.E R5, desc[UR4][R28.64] ;  /* 0x000000041c057981 */ /* 0x000ea6000c1e1900 */
[--C-:B----4-:R-:W-:Y:S01]  /*0920*/  IMAD.WIDE R20, R25, 0x4, R10.reuse ;  /* 0x0000000419147825 */ /* 0x110fe200078e020a */
[----:B------:R-:W3:Y:S04]  /*0930*/  LDG.E R2, desc[UR4][R26.64] ;  /* 0x000000041a027981 */ /* 0x000ee8000c1e1900 */
[----:B------:R-:W3:Y:S01]  /*0940*/  LDG.E R25, desc[UR4][R8.64+0x4] ;  /* 0x0000040408197981 */ /* 0x000ee2000c1e1900 */
[----:B-----5:R-:W-:-:S03]  /*0950*/  IMAD.WIDE R12, R13, 0x4, R10 ;  /* 0x000000040d0c7825 */ /* 0x020fc600078e020a */
[----:B------:R-:W4:Y:S01]  /*0960*/  LDG.E R21, desc[UR4][R20.64] ;  /* 0x0000000414157981 */ /* 0x000f22000c1e1900 */
[----:B------:R-:W-:-:S03]  /*0970*/  IMAD.WIDE R14, R15, 0x4, R10 ;  /* 0x000000040f0e7825 */ /* 0x000fc600078e020a */
[----:B------:R-:W5:Y:S01]  /*0980*/  LDG.E R13, desc[UR4][R12.64] ;  /* 0x000000040c0d7981 */ /* 0x000f62000c1e1900 */
[----:B------:R-:W-:-:S03]  /*0990*/  IMAD.WIDE R16, R17, 0x4, R10 ;  /* 0x0000000411107825 */ /* 0x000fc600078e020a */
[----:B------:R-:W5:Y:S01]  /*09a0*/  LDG.E R28, desc[UR4][R8.64+0xc] ;  /* 0x00000c04081c7981 */ /* 0x000f62000c1e1900 */
[----:B------:R-:W-:-:S03]  /*09b0*/  IMAD.WIDE R18, R19, 0x4, R10 ;  /* 0x0000000413127825 */ /* 0x000fc600078e020a */
[----:B------:R-:W5:Y:S04]  /*09c0*/  LDG.E R14, desc[UR4][R14.64] ;  /* 0x000000040e0e7981 */ /* 0x000f68000c1e1900 */
[----:B------:R-:W5:Y:S01]  /*09d0*/  LDG.E R29, desc[UR4][R8.64+0x10] ;  /* 0x00001004081d7981 */ /* 0x000f62000c1e1900 */
[----:B------:R-:W-:-:S03]  /*09e0*/  IMAD.WIDE R10, R23, 0x4, R10 ;  /* 0x00000004170a7825 */ /* 0x000fc600078e020a */
[----:B------:R-:W5:Y:S04]  /*09f0*/  LDG.E R17, desc[UR4][R16.64] ;  /* 0x0000000410117981 */ /* 0x000f68000c1e1900 */
[----:B------:R-:W5:Y:S04]  /*0a00*/  LDG.E R26, desc[UR4][R8.64+0x14] ;  /* 0x00001404081a7981 */ /* 0x000f68000c1e1900 */
[----:B------:R-:W5:Y:S04]  /*0a10*/  LDG.E R18, desc[UR4][R18.64] ;  /* 0x0000000412127981 */ /* 0x000f68000c1e1900 */
[----:B------:R-:W5:Y:S04]  /*0a20*/  LDG.E R23, desc[UR4][R8.64+0x18] ;  /* 0x0000180408177981 */ /* 0x000f68000c1e1900 */
[----:B------:R-:W5:Y:S04]  /*0a30*/  LDG.E R12, desc[UR4][R8.64+0x1c] ;  /* 0x00001c04080c7981 */ /* 0x000f68000c1e1900 */
[----:B------:R-:W5:Y:S01]  /*0a40*/  LDG.E R10, desc[UR4][R10.64] ;  /* 0x000000040a0a7981 */ /* 0x000f62000c1e1900 */
[----:B------:R-:W-:Y:S01]  /*0a50*/  IADD3 R3, PT, PT, R3, 0x8, RZ ;  /* 0x0000000803037810 */ /* 0x000fe20007ffe0ff */
[----:B--2---:R-:W-:-:S04]  /*0a60*/  FFMA R6, R7, R5, R6 ;  /* 0x0000000507067223 */ /* 0x004fc80000000006 */
[----:B---3--:R-:W-:-:S04]  /*0a70*/  FFMA R25, R25, R2, R6 ;  /* 0x0000000219197223 */ /* 0x008fc80000000006 */
[----:B----4-:R-:W-:-:S04]  /*0a80*/  FFMA R21, R22, R21, R25 ;  /* 0x0000001516157223 */ /* 0x010fc80000000019 */
[----:B-----5:R-:W-:-:S04]  /*0a90*/  FFMA R28, R28, R13, R21 ;  /* 0x0000000d1c1c7223 */ /* 0x020fc80000000015 */
[----:B------:R-:W-:-:S04]  /*0aa0*/  FFMA R29, R29, R14, R28 ;  /* 0x0000000e1d1d7223 */ /* 0x000fc8000000001c */
[----:B------:R-:W-:-:S04]  /*0ab0*/  FFMA R26, R26, R17, R29 ;  /* 0x000000111a1a7223 */ /* 0x000fc8000000001d */
[----:B------:R-:W-:-:S04]  /*0ac0*/  FFMA R23, R23, R18, R26 ;  /* 0x0000001217177223 */ /* 0x000fc8000000001a */
[----:B------:R-:W-:-:S07]  /*0ad0*/  FFMA R6, R12, R10, R23 ;  /* 0x0000000a0c067223 */ /* 0x000fce0000000017 */
.L_x_6:
[----:B------:R-:W-:Y:S05]  /*0ae0*/  BSYNC.RECONVERGENT B1 ;  /* 0x0000000000017941 */ /* 0x000fea0003800200 */
.L_x_5:
[----:B------:R-:W-:Y:S05]  /*0af0*/  @!P1 BRA `(.L_x_1) ;  /* 0x0000000000c09947 */ /* 0x000fea0003800000 */
[----:B------:R-:W-:Y:S01]  /*0b00*/  ISETP.GE.U32.AND P0, PT, R24, 0x4, PT ;  /* 0x000000041800780c */ /* 0x000fe20003f06070 */
[----:B------:R-:W-:Y:S01]  /*0b10*/  BSSY.RECONVERGENT B1, `(.L_x_7) ;  /* 0x000001e000017945 */ /* 0x000fe20003800200 */
[----:B------:R-:W-:-:S04]  /*0b20*/  LOP3.LUT R4, R4, 0x3, RZ, 0xc0, !PT ;  /* 0x0000000304047812 */ /* 0x000fc800078ec0ff */
[----:B------:R-:W-:-:S07]  /*0b30*/  ISETP.NE.AND P1, PT, R4, RZ, PT ;  /* 0x000000ff0400720c */ /* 0x000fce0003f25270 */
[----:B------:R-:W-:Y:S06]  /*0b40*/  @!P0 BRA `(.L_x_8) ;  /* 0x0000000000688947 */ /* 0x000fec0003800000 */
[----:B------:R-:W0:Y:S08]  /*0b50*/  LDC.64 R8, c[0x0][0x388] ;  /* 0x0000e200ff087b82 */ /* 0x000e300000000a00 */
[----:B------:R-:W1:Y:S01]  /*0b60*/  LDC.64 R10, c[0x0][0x390] ;  /* 0x0000e400ff0a7b82 */ /* 0x000e620000000a00 */
[----:B0-----:R-:W-:-:S07]  /*0b70*/  IMAD.WIDE R12, R3, 0x4, R8 ;  /* 0x00000004030c7825 */ /* 0x001fce00078e0208 */
[----:B------:R-:W0:Y:S01]  /*0b80*/  LDC.64 R8, c[0x0][0x398] ;  /* 0x0000e600ff087b82 */ /* 0x000e220000000a00 */
[----:B------:R-:W0:Y:S04]  /*0b90*/  LDG.E R15, desc[UR4][R12.64] ;  /* 0x000000040c0f7981 */ /* 0x000e28000c1e1900 */
[----:B------:R-:W2:Y:S04]  /*0ba0*/  LDG.E R17, desc[UR4][R12.64+0x4] ;  /* 0x000004040c117981 */ /* 0x000ea8000c1e1900 */
[----:B------:R-:W3:Y:S04]  /*0bb0*/  LDG.E R19, desc[UR4][R12.64+0x8] ;  /* 0x000008040c137981 */ /* 0x000ee8000c1e1900 */
[----:B------:R-:W4:Y:S01]  /*0bc0*/  LDG.E R7, desc[UR4][R12.64+0xc] ;  /* 0x00000c040c077981 */ /* 0x000f22000c1e1900 */
[----:B-1----:R-:W-:-:S05]  /*0bd0*/  IMAD.WIDE R10, R3, 0x4, R10 ;  /* 0x00000004030a7825 */ /* 0x002fca00078e020a */
[----:B------:R-:W5:Y:S04]  /*0be0*/  LDG.E R5, desc[UR4][R10.64] ;  /* 0x000000040a057981 */ /* 0x000f68000c1e1900 */
[----:B------:R-:W5:Y:S04]  /*0bf0*/  LDG.E R2, desc[UR4][R10.64+0x4] ;  /* 0x000004040a027981 */ /* 0x000f68000c1e1900 */
[----:B------:R-:W5:Y:S01]  /*0c00*/  LDG.E R13, desc[UR4][R10.64+0xc] ;  /* 0x00000c040a0d7981 */ /* 0x000f62000c1e1900 */
[----:B0-----:R-:W-:-:S04]  /*0c10*/  IMAD.WIDE R14, R15, 0x4, R8 ;  /* 0x000000040f0e7825 */ /* 0x001fc800078e0208 */
[--C-:B--2---:R-:W-:Y:S02]  /*0c20*/  IMAD.WIDE R16, R17, 0x4, R8.reuse ;  /* 0x0000000411107825 */ /* 0x104fe400078e0208 */
[----:B------:R-:W5:Y:S02]  /*0c30*/  LDG.E R14, desc[UR4][R14.64] ;  /* 0x000000040e0e7981 */ /* 0x000f64000c1e1900 */
[--C-:B---3--:R-:W-:Y:S02]  /*0c40*/  IMAD.WIDE R18, R19, 0x4, R8.reuse ;  /* 0x0000000413127825 */ /* 0x108fe400078e0208 */
[----:B------:R-:W2:Y:S02]  /*0c50*/  LDG.E R16, desc[UR4][R16.64] ;  /* 0x0000000410107981 */ /* 0x000ea4000c1e1900 */
[----:B----4-:R-:W-:Y:S02]  /*0c60*/  IMAD.WIDE R8, R7, 0x4, R8 ;  /* 0x0000000407087825 */ /* 0x010fe400078e0208 */
[----:B------:R-:W3:Y:S04]  /*0c70*/  LDG.E R18, desc[UR4][R18.64] ;  /* 0x0000000412127981 */ /* 0x000ee8000c1e1900 */
[----:B------:R-:W3:Y:S04]  /*0c80*/  LDG.E R7, desc[UR4][R10.64+0x8] ;  /* 0x000008040a077981 */ /* 0x000ee8000c1e1900 */
[----:B------:R-:W4:Y:S01]  /*0c90*/  LDG.E R8, desc[UR4][R8.64] ;  /* 0x0000000408087981 */ /* 0x000f22000c1e1900 */
[----:B------:R-:W-:Y:S01]  /*0ca0*/  IADD3 R3, PT, PT, R3, 0x4, RZ ;  /* 0x0000000403037810 */ /* 0x000fe20007ffe0ff */
[----:B-----5:R-:W-:-:S04]  /*0cb0*/  FFMA R5, R5, R14, R6 ;  /* 0x0000000e05057223 */ /* 0x020fc80000000006 */
[----:B--2---:R-:W-:-:S04]  /*0cc0*/  FFMA R2, R2, R16, R5 ;  /* 0x0000001002027223 */ /* 0x004fc80000000005 */
[----:B---3--:R-:W-:-:S04]  /*0cd0*/  FFMA R2, R7, R18, R2 ;  /* 0x0000001207027223 */ /* 0x008fc80000000002 */
[----:B----4-:R-:W-:-:S07]  /*0ce0*/  FFMA R6, R13, R8, R2 ;  /* 0x000000080d067223 */ /* 0x010fce0000000002 */
.L_x_8:
[----:B------:R-:W-:Y:S05]  /*0cf0*/  BSYNC.RECONVERGENT B1 ;  /* 0x0000000000017941 */ /* 0x000fea0003800200 */
.L_x_7:
[----:B------:R-:W-:Y:S05]  /*0d00*/  @!P1 BRA `(.L_x_1) ;  /* 0x00000000003c9947 */ /* 0x000fea0003800000 */
[----:B------:R-:W0:Y:S01]  /*0d10*/  LDC.64 R14, c[0x0][0x388] ;  /* 0x0000e200ff0e7b82 */ /* 0x000e220000000a00 */
[----:B------:R-:W-:-:S07]  /*0d20*/  IADD3 R2, PT, PT, -R4, RZ, RZ ;  /* 0x000000ff04027210 */ /* 0x000fce0007ffe1ff */
[----:B------:R-:W1:Y:S08]  /*0d30*/  LDC.64 R12, c[0x0][0x390] ;  /* 0x0000e400ff0c7b82 */ /* 0x000e700000000a00 */
[----:B------:R-:W2:Y:S02]  /*0d40*/  LDC.64 R16, c[0x0][0x398] ;  /* 0x0000e600ff107b82 */ /* 0x000ea40000000a00 */
.L_x_9:
[----:B0-----:R-:W-:-:S06]  /*0d50*/  IMAD.WIDE R8, R3, 0x4, R14 ;  /* 0x0000000403087825 */ /* 0x001fcc00078e020e */
[----:B------:R-:W2:Y:S01]  /*0d60*/  LDG.E R9, desc[UR4][R8.64] ;  /* 0x0000000408097981 */ /* 0x000ea2000c1e1900 */
[----:B-1----:R-:W-:-:S06]  /*0d70*/  IMAD.WIDE R4, R3, 0x4, R12 ;  /* 0x0000000403047825 */ /* 0x002fcc00078e020c */
[----:B------:R-:W3:Y:S01]  /*0d80*/  LDG.E R5, desc[UR4][R4.64] ;  /* 0x0000000404057981 */ /* 0x000ee2000c1e1900 */
[----:B------:R-:W-:Y:S01]  /*0d90*/  IADD3 R2, PT, PT, R2, 0x1, RZ ;  /* 0x0000000102027810 */ /* 0x000fe20007ffe0ff */
[----:B--2---:R-:W-:-:S06]  /*0da0*/  IMAD.WIDE R10, R9, 0x4, R16 ;  /* 0x00000004090a7825 */ /* 0x004fcc00078e0210 */
[----:B------:R-:W3:Y:S01]  /*0db0*/  LDG.E R10, desc[UR4][R10.64] ;  /* 0x000000040a0a7981 */ /* 0x000ee2000c1e1900 */
[----:B------:R-:W-:Y:S02]  /*0dc0*/  ISETP.NE.AND P0, PT, R2, RZ, PT ;  /* 0x000000ff0200720c */ /* 0x000fe40003f05270 */
[----:B------:R-:W-:Y:S01]  /*0dd0*/  IADD3 R3, PT, PT, R3, 0x1, RZ ;  /* 0x0000000103037810 */ /* 0x000fe20007ffe0ff */
[----:B---3--:R-:W-:-:S10]  /*0de0*/  FFMA R6, R5, R10, R6 ;  /* 0x0000000a05067223 */ /* 0x008fd40000000006 */
[----:B------:R-:W-:Y:S05]  /*0df0*/  @P0 BRA `(.L_x_9) ;  /* 0xfffffffc00d40947 */ /* 0x000fea000383ffff */
.L_x_1:
[----:B------:R-:W-:Y:S05]  /*0e00*/  BSYNC.RECONVERGENT B0 ;  /* 0x0000000000007941 */ /* 0x000fea0003800200 */
.L_x_0:
[----:B------:R-:W0:Y:S02]  /*0e10*/  LDC.64 R2, c[0x0][0x3a0] ;  /* 0x0000e800ff027b82 */ /* 0x000e240000000a00 */
[----:B0-----:R-:W-:-:S05]  /*0e20*/  IMAD.WIDE R2, R0, 0x4, R2 ;  /* 0x0000000400027825 */ /* 0x001fca00078e0202 */
[----:B------:R-:W-:Y:S01]  /*0e30*/  STG.E desc[UR4][R2.64], R6 ;  /* 0x0000000602007986 */ /* 0x000fe2000c101904 */
[----:B------:R-:W-:Y:S05]  /*0e40*/  EXIT ;  /* 0x000000000000794d */ /* 0x000fea0003800000 */
.L_x_10:
[----:B------:R-:W-:-:S00]  /*0e50*/  BRA `(.L_x_10) ;  /* 0xfffffffc00fc7947 */ /* 0x000fc0000383ffff */
[----:B------:R-:W-:-:S00]  /*0e60*/  NOP ;  /* 0x0000000000007918 */ /* 0x000fc00000000000 */
        /* <DEDUP_REMOVED lines=9> */
.L_x_11:


//--------------------- .nv.shared.reserved.0     --------------------------
	.section	.nv.shared.reserved.0,"aw",@nobits
	.weak		__nv_reservedSMEM_offset_0_alias
	.size		__nv_reservedSMEM_offset_0_alias, 0, 64
	.other		__nv_reservedSMEM_offset_0_alias,@"STO_CUDA_RESERVED_SHARED STV_DEFAULT"
__nv_reservedSMEM_offset_0_alias:
	.zero		0
	.zero		64


//--------------------- .nv.constant0._Z15sparseMatVecMulPiS_PfS0_S0_ --------------------------
	.section	.nv.constant0._Z15sparseMatVecMulPiS_PfS0_S0_,"a",@progbits
	.sectionflags	@""
	.align	4
.nv.constant0._Z15sparseMatVecMulPiS_PfS0_S0_:
	.zero		936


//--------------------- SYMBOLS --------------------------

	.type		.nv.reservedSmem.offset0,@object
	.size		.nv.reservedSmem.offset0,0x4
